//
// Generated by NVIDIA NVVM Compiler
//
// Compiler Build ID: CL-36424714
// Cuda compilation tools, release 13.0, V13.0.88
// Based on NVVM 20.0.0
//

.version 9.0
.target sm_100
.address_size 64

	// .globl	_Z9addKernelPiPKiS1_

.visible .entry _Z9addKernelPiPKiS1_(
	.param .u64 .ptr .align 1 _Z9addKernelPiPKiS1__param_0,
	.param .u64 .ptr .align 1 _Z9addKernelPiPKiS1__param_1,
	.param .u64 .ptr .align 1 _Z9addKernelPiPKiS1__param_2
)
{
	.reg .b32 	%r<5>;
	.reg .b64 	%rd<11>;

	ld.param.u64 	%rd1, [_Z9addKernelPiPKiS1__param_0];
	ld.param.u64 	%rd2, [_Z9addKernelPiPKiS1__param_1];
	ld.param.u64 	%rd3, [_Z9addKernelPiPKiS1__param_2];
	cvta.to.global.u64 	%rd4, %rd1;
	cvta.to.global.u64 	%rd5, %rd3;
	cvta.to.global.u64 	%rd6, %rd2;
	mov.u32 	%r1, %tid.x;
	mul.wide.u32 	%rd7, %r1, 4;
	add.s64 	%rd8, %rd6, %rd7;
	ld.global.u32 	%r2, [%rd8];
	add.s64 	%rd9, %rd5, %rd7;
	ld.global.u32 	%r3, [%rd9];
	add.s32 	%r4, %r3, %r2;
	add.s64 	%rd10, %rd4, %rd7;
	st.global.u32 	[%rd10], %r4;
	ret;

}
	// .globl	_Z6squarePlS_
.visible .entry _Z6squarePlS_(
	.param .u64 .ptr .align 1 _Z6squarePlS__param_0,
	.param .u64 .ptr .align 1 _Z6squarePlS__param_1
)
{
	.reg .b32 	%r<2>;
	.reg .b64 	%rd<10>;

	ld.param.u64 	%rd1, [_Z6squarePlS__param_0];
	ld.param.u64 	%rd2, [_Z6squarePlS__param_1];
	cvta.to.global.u64 	%rd3, %rd1;
	cvta.to.global.u64 	%rd4, %rd2;
	mov.u32 	%r1, %tid.x;
	mul.wide.u32 	%rd5, %r1, 8;
	add.s64 	%rd6, %rd4, %rd5;
	ld.global.u64 	%rd7, [%rd6];
	mul.lo.s64 	%rd8, %rd7, %rd7;
	add.s64 	%rd9, %rd3, %rd5;
	st.global.u64 	[%rd9], %rd8;
	ret;

}


// ===== COMPILED SASS (sm_100) =====

	.target	sm_100

	.elftype	@"ET_EXEC"


//--------------------- .note.nv.tkinfo           --------------------------
	.section	.note.nv.tkinfo,"",@"SHT_NOTE"
	.sectionflags	@"SHF_NOTE_NV_TKINFO"
	.tkinfo
        /*0018*/ 	.word	0x00000002
        /*0030*/ 	.string	""
        /*0030*/ 	.string	"ptxas"
        /*0030*/ 	.string	"Cuda compilation tools, release 13.0, V13.0.88"
        /*0030*/ 	.string	"Build cuda_13.0.r13.0/compiler.36424714_0"
        /*0030*/ 	.string	"-arch sm_100 -m 64 "



//--------------------- .note.nv.cuinfo           --------------------------
	.section	.note.nv.cuinfo,"",@"SHT_NOTE"
	.sectionflags	@"SHF_NOTE_NV_CUINFO"
        /*0018*/ 	.short	0x0002
        /*001a*/ 	.short	0x0064
        /*001c*/ 	.short	0x0082
	.zero		2


//--------------------- .nv.info                  --------------------------
	.section	.nv.info,"",@"SHT_CUDA_INFO"
	.align	4


	//----- nvinfo : EIATTR_REGCOUNT
	.align		4
        /*0000*/ 	.byte	0x04, 0x2f
        /*0002*/ 	.short	(.L_1 - .L_0)
	.align		4
.L_0:
        /*0004*/ 	.word	index@(_Z9addKernelPiPKiS1_)
        /*0008*/ 	.word	0x0000000c


	//----- nvinfo : EIATTR_FRAME_SIZE
	.align		4
.L_1:
        /*000c*/ 	.byte	0x04, 0x11
        /*000e*/ 	.short	(.L_3 - .L_2)
	.align		4
.L_2:
        /*0010*/ 	.word	index@(_Z9addKernelPiPKiS1_)
        /*0014*/ 	.word	0x00000000


	//----- nvinfo : EIATTR_REGCOUNT
	.align		4
.L_3:
        /*0018*/ 	.byte	0x04, 0x2f
        /*001a*/ 	.short	(.L_5 - .L_4)
	.align		4
.L_4:
        /*001c*/ 	.word	index@(_Z6squarePlS_)
        /*0020*/ 	.word	0x0000000e


	//----- nvinfo : EIATTR_FRAME_SIZE
	.align		4
.L_5:
        /*0024*/ 	.byte	0x04, 0x11
        /*0026*/ 	.short	(.L_7 - .L_6)
	.align		4
.L_6:
        /*0028*/ 	.word	index@(_Z6squarePlS_)
        /*002c*/ 	.word	0x00000000


	//----- nvinfo : EIATTR_MIN_STACK_SIZE
	.align		4
.L_7:
        /*0030*/ 	.byte	0x04, 0x12
        /*0032*/ 	.short	(.L_9 - .L_8)
	.align		4
.L_8:
        /*0034*/ 	.word	index@(_Z6squarePlS_)
        /*0038*/ 	.word	0x00000000


	//----- nvinfo : EIATTR_MIN_STACK_SIZE
	.align		4
.L_9:
        /*003c*/ 	.byte	0x04, 0x12
        /*003e*/ 	.short	(.L_11 - .L_10)
	.align		4
.L_10:
        /*0040*/ 	.word	index@(_Z9addKernelPiPKiS1_)
        /*0044*/ 	.word	0x00000000
.L_11:


//--------------------- .nv.compat                --------------------------
	.section	.nv.compat,"",@"SHT_CUDA_COMPAT_INFO"
	.align	4
        /*0000*/ 	.byte	0x02, 0x09, 0x00, 0x00, 0x02, 0x02, 0x01, 0x00, 0x02, 0x05, 0x05, 0x00, 0x03, 0x07, 0x01, 0x01
        /*0010*/ 	.byte	0x02, 0x03, 0x00, 0x00, 0x02, 0x06, 0x01, 0x00, 0x04, 0x0b, 0x08, 0x00, 0x09, 0x00, 0x00, 0x00
        /*0020*/ 	.byte	0x00, 0x00, 0x00, 0x00


//--------------------- .nv.info._Z6squarePlS_    --------------------------
	.section	.nv.info._Z6squarePlS_,"",@"SHT_CUDA_INFO"
	.sectionflags	@""
	.align	4


	//----- nvinfo : EIATTR_CUDA_API_VERSION
	.align		4
        /*0000*/ 	.byte	0x04, 0x37
        /*0002*/ 	.short	(.L_13 - .L_12)
.L_12:
        /*0004*/ 	.word	0x00000082


	//----- nvinfo : EIATTR_KPARAM_INFO
	.align		4
.L_13:
        /*0008*/ 	.byte	0x04, 0x17
        /*000a*/ 	.short	(.L_15 - .L_14)
.L_14:
        /*000c*/ 	.word	0x00000000
        /*0010*/ 	.short	0x0001
        /*0012*/ 	.short	0x0008
        /*0014*/ 	.byte	0x00, 0xf5, 0x21, 0x00


	//----- nvinfo : EIATTR_KPARAM_INFO
	.align		4
.L_15:
        /*0018*/ 	.byte	0x04, 0x17
        /*001a*/ 	.short	(.L_17 - .L_16)
.L_16:
        /*001c*/ 	.word	0x00000000
        /*0020*/ 	.short	0x0000
        /*0022*/ 	.short	0x0000
        /*0024*/ 	.byte	0x00, 0xf5, 0x21, 0x00


	//----- nvinfo : EIATTR_SPARSE_MMA_MASK
	.align		4
.L_17:
        /*0028*/ 	.byte	0x03, 0x50
        /*002a*/ 	.short	0x0000


	//----- nvinfo : EIATTR_MAXREG_COUNT
	.align		4
        /*002c*/ 	.byte	0x03, 0x1b
        /*002e*/ 	.short	0x00ff


	//----- nvinfo : EIATTR_MERCURY_ISA_VERSION
	.align		4
        /*0030*/ 	.byte	0x03, 0x5f
        /*0032*/ 	.short	0x0101


	//----- nvinfo : EIATTR_VRC_CTA_INIT_COUNT
	.align		4
        /*0034*/ 	.byte	0x02, 0x4a
	.zero		1
	.zero		1


	//----- nvinfo : EIATTR_EXIT_INSTR_OFFSETS
	.align		4
        /*0038*/ 	.byte	0x04, 0x1c
        /*003a*/ 	.short	(.L_19 - .L_18)


	//   ....[0]....
.L_18:
        /*003c*/ 	.word	0x000000d0


	//----- nvinfo : EIATTR_CBANK_PARAM_SIZE
	.align		4
.L_19:
        /*0040*/ 	.byte	0x03, 0x19
        /*0042*/ 	.short	0x0010


	//----- nvinfo : EIATTR_PARAM_CBANK
	.align		4
        /*0044*/ 	.byte	0x04, 0x0a
        /*0046*/ 	.short	(.L_21 - .L_20)
	.align		4
.L_20:
        /*0048*/ 	.word	index@(.nv.constant0._Z6squarePlS_)
        /*004c*/ 	.short	0x0380
        /*004e*/ 	.short	0x0010


	//----- nvinfo : EIATTR_SW_WAR
	.align		4
.L_21:
        /*0050*/ 	.byte	0x04, 0x36
        /*0052*/ 	.short	(.L_23 - .L_22)
.L_22:
        /*0054*/ 	.word	0x00000008
.L_23:


//--------------------- .nv.info._Z9addKernelPiPKiS1_ --------------------------
	.section	.nv.info._Z9addKernelPiPKiS1_,"",@"SHT_CUDA_INFO"
	.sectionflags	@""
	.align	4


	//----- nvinfo : EIATTR_CUDA_API_VERSION
	.align		4
        /*0000*/ 	.byte	0x04, 0x37
        /*0002*/ 	.short	(.L_25 - .L_24)
.L_24:
        /*0004*/ 	.word	0x00000082


	//----- nvinfo : EIATTR_KPARAM_INFO
	.align		4
.L_25:
        /*0008*/ 	.byte	0x04, 0x17
        /*000a*/ 	.short	(.L_27 - .L_26)
.L_26:
        /*000c*/ 	.word	0x00000000
        /*0010*/ 	.short	0x0002
        /*0012*/ 	.short	0x0010
        /*0014*/ 	.byte	0x00, 0xf5, 0x21, 0x00


	//----- nvinfo : EIATTR_KPARAM_INFO
	.align		4
.L_27:
        /*0018*/ 	.byte	0x04, 0x17
        /*001a*/ 	.short	(.L_29 - .L_28)
.L_28:
        /*001c*/ 	.word	0x00000000
        /*0020*/ 	.short	0x0001
        /*0022*/ 	.short	0x0008
        /*0024*/ 	.byte	0x00, 0xf5, 0x21, 0x00


	//----- nvinfo : EIATTR_KPARAM_INFO
	.align		4
.L_29:
        /*0028*/ 	.byte	0x04, 0x17
        /*002a*/ 	.short	(.L_31 - .L_30)
.L_30:
        /*002c*/ 	.word	0x00000000
        /*0030*/ 	.short	0x0000
        /*0032*/ 	.short	0x0000
        /*0034*/ 	.byte	0x00, 0xf5, 0x21, 0x00


	//----- nvinfo : EIATTR_SPARSE_MMA_MASK
	.align		4
.L_31:
        /*0038*/ 	.byte	0x03, 0x50
        /*003a*/ 	.short	0x0000


	//----- nvinfo : EIATTR_MAXREG_COUNT
	.align		4
        /*003c*/ 	.byte	0x03, 0x1b
        /*003e*/ 	.short	0x00ff


	//----- nvinfo : EIATTR_MERCURY_ISA_VERSION
	.align		4
        /*0040*/ 	.byte	0x03, 0x5f
        /*0042*/ 	.short	0x0101


	//----- nvinfo : EIATTR_VRC_CTA_INIT_COUNT
	.align		4
        /*0044*/ 	.byte	0x02, 0x4a
	.zero		1
	.zero		1


	//----- nvinfo : EIATTR_EXIT_INSTR_OFFSETS
	.align		4
        /*0048*/ 	.byte	0x04, 0x1c
        /*004a*/ 	.short	(.L_33 - .L_32)


	//   ....[0]....
.L_32:
        /*004c*/ 	.word	0x000000d0


	//----- nvinfo : EIATTR_CBANK_PARAM_SIZE
	.align		4
.L_33:
        /*0050*/ 	.byte	0x03, 0x19
        /*0052*/ 	.short	0x0018


	//----- nvinfo : EIATTR_PARAM_CBANK
	.align		4
        /*0054*/ 	.byte	0x04, 0x0a
        /*0056*/ 	.short	(.L_35 - .L_34)
	.align		4
.L_34:
        /*0058*/ 	.word	index@(.nv.constant0._Z9addKernelPiPKiS1_)
        /*005c*/ 	.short	0x0380
        /*005e*/ 	.short	0x0018


	//----- nvinfo : EIATTR_SW_WAR
	.align		4
.L_35:
        /*0060*/ 	.byte	0x04, 0x36
        /*0062*/ 	.short	(.L_37 - .L_36)
.L_36:
        /*0064*/ 	.word	0x00000008
.L_37:


//--------------------- .nv.callgraph             --------------------------
	.section	.nv.callgraph,"",@"SHT_CUDA_CALLGRAPH"
	.align	4
	.sectionentsize	8
	.align		4
        /*0000*/ 	.word	0x00000000
	.align		4
        /*0004*/ 	.word	0xffffffff
	.align		4
        /*0008*/ 	.word	0x00000000
	.align		4
        /*000c*/ 	.word	0xfffffffe
	.align		4
        /*0010*/ 	.word	0x00000000
	.align		4
        /*0014*/ 	.word	0xfffffffd
	.align		4
        /*0018*/ 	.word	0x00000000
	.align		4
        /*001c*/ 	.word	0xfffffffc


//--------------------- .text._Z6squarePlS_       --------------------------
	.section	.text._Z6squarePlS_,"ax",@progbits
	.align	128
        .global         _Z6squarePlS_
        .type           _Z6squarePlS_,@function
        .size           _Z6squarePlS_,(.L_x_2 - _Z6squarePlS_)
        .other          _Z6squarePlS_,@"STO_CUDA_ENTRY STV_DEFAULT"
_Z6squarePlS_:
.text._Z6squarePlS_:
[----:B------:R-:W-:Y:S01]  /*0000*/  LDC R1, c[0x0][0x37c] ;  /* 0x0000df00ff017b82 */ /* 0x000fe20000000800 */
[----:B------:R-:W0:Y:S07]  /*0010*/  S2R R9, SR_TID.X ;  /* 0x0000000000097919 */ /* 0x000e2e0000002100 */
[----:B------:R-:W0:Y:S01]  /*0020*/  LDC.64 R2, c[0x0][0x388] ;  /* 0x0000e200ff027b82 */ /* 0x000e220000000a00 */
[----:B------:R-:W1:Y:S07]  /*0030*/  LDCU.64 UR4, c[0x0][0x358] ;  /* 0x00006b00ff0477ac */ /* 0x000e6e0008000a00 */
[----:B------:R-:W2:Y:S01]  /*0040*/  LDC.64 R4, c[0x0][0x380] ;  /* 0x0000e000ff047b82 */ /* 0x000ea20000000a00 */
[----:B0-----:R-:W-:-:S06]  /*0050*/  IMAD.WIDE.U32 R2, R9, 0x8, R2 ;  /* 0x0000000809027825 */ /* 0x001fcc00078e0002 */
[----:B-1----:R-:W3:Y:S01]  /*0060*/  LDG.E.64 R2, desc[UR4][R2.64] ;  /* 0x0000000402027981 */ /* 0x002ee2000c1e1b00 */
[----:B--2---:R-:W-:-:S04]  /*0070*/  IMAD.WIDE.U32 R4, R9, 0x8, R4 ;  /* 0x0000000809047825 */ /* 0x004fc800078e0004 */
[-C--:B---3--:R-:W-:Y:S02]  /*0080*/  IMAD R11, R3, R2.reuse, RZ ;  /* 0x00000002030b7224 */ /* 0x088fe400078e02ff */
[----:B------:R-:W-:-:S04]  /*0090*/  IMAD.WIDE.U32 R6, R2, R2, RZ ;  /* 0x0000000202067225 */ /* 0x000fc800078e00ff */
[----:B------:R-:W-:-:S05]  /*00a0*/  IMAD R11, R2, R3, R11 ;  /* 0x00000003020b7224 */ /* 0x000fca00078e020b */
[----:B------:R-:W-:-:S05]  /*00b0*/  IADD3 R7, PT, PT, R7, R11, RZ ;  /* 0x0000000b07077210 */ /* 0x000fca0007ffe0ff */
[----:B------:R-:W-:Y:S01]  /*00c0*/  STG.E.64 desc[UR4][R4.64], R6 ;  /* 0x0000000604007986 */ /* 0x000fe2000c101b04 */
[----:B------:R-:W-:Y:S05]  /*00d0*/  EXIT ;  /* 0x000000000000794d */ /* 0x000fea0003800000 */
.L_x_0:
[----:B------:R-:W-:-:S00]  /*00e0*/  BRA `(.L_x_0) ;  /* 0xfffffffc00fc7947 */ /* 0x000fc0000383ffff */
[----:B------:R-:W-:-:S00]  /*00f0*/  NOP ;  /* 0x0000000000007918 */ /* 0x000fc00000000000 */
        /* <DEDUP_REMOVED lines=8> */
.L_x_2:


//--------------------- .text._Z9addKernelPiPKiS1_ --------------------------
	.section	.text._Z9addKernelPiPKiS1_,"ax",@progbits
	.align	128
        .global         _Z9addKernelPiPKiS1_
        .type           _Z9addKernelPiPKiS1_,@function
        .size           _Z9addKernelPiPKiS1_,(.L_x_3 - _Z9addKernelPiPKiS1_)
        .other          _Z9addKernelPiPKiS1_,@"STO_CUDA_ENTRY STV_DEFAULT"
_Z9addKernelPiPKiS1_:
.text._Z9addKernelPiPKiS1_:
[----:B------:R-:W-:Y:S01]  /*0000*/  LDC R1, c[0x0][0x37c] ;  /* 0x0000df00ff017b82 */ /* 0x000fe20000000800 */
[----:B------:R-:W0:Y:S07]  /*0010*/  S2R R9, SR_TID.X ;  /* 0x0000000000097919 */ /* 0x000e2e0000002100 */
[----:B------:R-:W0:Y:S01]  /*0020*/  LDC.64 R2, c[0x0][0x388] ;  /* 0x0000e200ff027b82 */ /* 0x000e220000000a00 */
[----:B------:R-:W1:Y:S07]  /*0030*/  LDCU.64 UR4, c[0x0][0x358] ;  /* 0x00006b00ff0477ac */ /* 0x000e6e0008000a00 */
[----:B------:R-:W2:Y:S08]  /*0040*/  LDC.64 R4, c[0x0][0x390] ;  /* 0x0000e400ff047b82 */ /* 0x000eb00000000a00 */
[----:B------:R-:W3:Y:S01]  /*0050*/  LDC.64 R6, c[0x0][0x380] ;  /* 0x0000e000ff067b82 */ /* 0x000ee20000000a00 */
[----:B0-----:R-:W-:-:S04]  /*0060*/  IMAD.WIDE.U32 R2, R9, 0x4, R2 ;  /* 0x0000000409027825 */ /* 0x001fc800078e0002 */
[C---:B--2---:R-:W-:Y:S02]  /*0070*/  IMAD.WIDE.U32 R4, R9.reuse, 0x4, R4 ;  /* 0x0000000409047825 */ /* 0x044fe400078e0004 */
[----:B-1----:R-:W2:Y:S04]  /*0080*/  LDG.E R2, desc[UR4][R2.64] ;  /* 0x0000000402027981 */ /* 0x002ea8000c1e1900 */
[----:B------:R-:W2:Y:S01]  /*0090*/  LDG.E R5, desc[UR4][R4.64] ;  /* 0x0000000404057981 */ /* 0x000ea2000c1e1900 */
[----:B---3--:R-:W-:Y:S01]  /*00a0*/  IMAD.WIDE.U32 R6, R9, 0x4, R6 ;  /* 0x0000000409067825 */ /* 0x008fe200078e0006 */
[----:B--2---:R-:W-:-:S05]  /*00b0*/  IADD3 R9, PT, PT, R2, R5, RZ ;  /* 0x0000000502097210 */ /* 0x004fca0007ffe0ff */
[----:B------:R-:W-:Y:S01]  /*00c0*/  STG.E desc[UR4][R6.64], R9 ;  /* 0x0000000906007986 */ /* 0x000fe2000c101904 */
[----:B------:R-:W-:Y:S05]  /*00d0*/  EXIT ;  /* 0x000000000000794d */ /* 0x000fea0003800000 */
.L_x_1:
        /* <DEDUP_REMOVED lines=10> */
.L_x_3:


//--------------------- .nv.shared.reserved.0     --------------------------
	.section	.nv.shared.reserved.0,"aw",@nobits
	.weak		__nv_reservedSMEM_offset_0_alias
	.size		__nv_reservedSMEM_offset_0_alias, 0, 64
	.other		__nv_reservedSMEM_offset_0_alias,@"STO_CUDA_RESERVED_SHARED STV_DEFAULT"
__nv_reservedSMEM_offset_0_alias:
	.zero		0
	.zero		64


//--------------------- .nv.constant0._Z6squarePlS_ --------------------------
	.section	.nv.constant0._Z6squarePlS_,"a",@progbits
	.sectionflags	@""
	.align	4
.nv.constant0._Z6squarePlS_:
	.zero		912


//--------------------- .nv.constant0._Z9addKernelPiPKiS1_ --------------------------
	.section	.nv.constant0._Z9addKernelPiPKiS1_,"a",@progbits
	.sectionflags	@""
	.align	4
.nv.constant0._Z9addKernelPiPKiS1_:
	.zero		920


//--------------------- SYMBOLS --------------------------

	.type		.nv.reservedSmem.offset0,@object
	.size		.nv.reservedSmem.offset0,0x4
